//
// Generated by NVIDIA NVVM Compiler
//
// Compiler Build ID: CL-36424714
// Cuda compilation tools, release 13.0, V13.0.88
// Based on NVVM 20.0.0
//

.version 9.0
.target sm_100
.address_size 64

	// .globl	_Z6ciallov
.extern .func  (.param .b32 func_retval0) vprintf
(
	.param .b64 vprintf_param_0,
	.param .b64 vprintf_param_1
)
;
.global .align 1 .b8 $str[35] = {67, 105, 97, 108, 108, 111, 126, 32, 67, 85, 68, 65, 126, 32, 64, 100, 111, 115, 99, 111, 110, 105, 111, 44, 32, 50, 48, 50, 52, 48, 52, 49, 56, 10};

.visible .entry _Z6ciallov()
{
	.reg .b32 	%r<3>;
	.reg .b64 	%rd<3>;

	mov.u64 	%rd1, $str;
	cvta.global.u64 	%rd2, %rd1;
	{ // callseq 0, 0
	.param .b64 param0;
	st.param.b64 	[param0], %rd2;
	.param .b64 param1;
	st.param.b64 	[param1], 0;
	.param .b32 retval0;
	call.uni (retval0), 
	vprintf, 
	(
	param0, 
	param1
	);
	ld.param.b32 	%r1, [retval0];
	} // callseq 0
	ret;

}


// ===== COMPILED SASS (sm_100) =====

	.target	sm_100

	.elftype	@"ET_EXEC"


//--------------------- .note.nv.tkinfo           --------------------------
	.section	.note.nv.tkinfo,"",@"SHT_NOTE"
	.sectionflags	@"SHF_NOTE_NV_TKINFO"
	.tkinfo
        /*0018*/ 	.word	0x00000002
        /*0030*/ 	.string	""
        /*0030*/ 	.string	"ptxas"
        /*0030*/ 	.string	"Cuda compilation tools, release 13.0, V13.0.88"
        /*0030*/ 	.string	"Build cuda_13.0.r13.0/compiler.36424714_0"
        /*0030*/ 	.string	"-arch sm_100 -m 64 "



//--------------------- .note.nv.cuinfo           --------------------------
	.section	.note.nv.cuinfo,"",@"SHT_NOTE"
	.sectionflags	@"SHF_NOTE_NV_CUINFO"
        /*0018*/ 	.short	0x0002
        /*001a*/ 	.short	0x0064
        /*001c*/ 	.short	0x0082
	.zero		2


//--------------------- .nv.info                  --------------------------
	.section	.nv.info,"",@"SHT_CUDA_INFO"
	.align	4


	//----- nvinfo : EIATTR_REGCOUNT
	.align		4
        /*0000*/ 	.byte	0x04, 0x2f
        /*0002*/ 	.short	(.L_2 - .L_1)
	.align		4
.L_1:
        /*0004*/ 	.word	index@(_Z6ciallov)
        /*0008*/ 	.word	0x00000018


	//----- nvinfo : EIATTR_FRAME_SIZE
	.align		4
.L_2:
        /*000c*/ 	.byte	0x04, 0x11
        /*000e*/ 	.short	(.L_4 - .L_3)
	.align		4
.L_3:
        /*0010*/ 	.word	index@(_Z6ciallov)
        /*0014*/ 	.word	0x00000000


	//----- nvinfo : EIATTR_MIN_STACK_SIZE
	.align		4
.L_4:
        /*0018*/ 	.byte	0x04, 0x12
        /*001a*/ 	.short	(.L_6 - .L_5)
	.align		4
.L_5:
        /*001c*/ 	.word	index@(_Z6ciallov)
        /*0020*/ 	.word	0x00000000
.L_6:


//--------------------- .nv.compat                --------------------------
	.section	.nv.compat,"",@"SHT_CUDA_COMPAT_INFO"
	.align	4
        /*0000*/ 	.byte	0x02, 0x09, 0x00, 0x00, 0x02, 0x02, 0x01, 0x00, 0x02, 0x05, 0x05, 0x00, 0x03, 0x07, 0x01, 0x01
        /*0010*/ 	.byte	0x02, 0x03, 0x00, 0x00, 0x02, 0x06, 0x01, 0x00, 0x04, 0x0b, 0x08, 0x00, 0x09, 0x00, 0x00, 0x00
        /*0020*/ 	.byte	0x00, 0x00, 0x00, 0x00


//--------------------- .nv.info._Z6ciallov       --------------------------
	.section	.nv.info._Z6ciallov,"",@"SHT_CUDA_INFO"
	.sectionflags	@""
	.align	4


	//----- nvinfo : EIATTR_CUDA_API_VERSION
	.align		4
        /*0000*/ 	.byte	0x04, 0x37
        /*0002*/ 	.short	(.L_8 - .L_7)
.L_7:
        /*0004*/ 	.word	0x00000082


	//----- nvinfo : EIATTR_SPARSE_MMA_MASK
	.align		4
.L_8:
        /*0008*/ 	.byte	0x03, 0x50
        /*000a*/ 	.short	0x0000


	//----- nvinfo : EIATTR_MAXREG_COUNT
	.align		4
        /*000c*/ 	.byte	0x03, 0x1b
        /*000e*/ 	.short	0x00ff


	//----- nvinfo : EIATTR_EXTERNS
	.align		4
        /*0010*/ 	.byte	0x04, 0x0f
        /*0012*/ 	.short	(.L_10 - .L_9)


	//   ....[0]....
	.align		4
.L_9:
        /*0014*/ 	.word	index@(vprintf)


	//----- nvinfo : EIATTR_MERCURY_ISA_VERSION
	.align		4
.L_10:
        /*0018*/ 	.byte	0x03, 0x5f
        /*001a*/ 	.short	0x0101


	//----- nvinfo : EIATTR_VRC_CTA_INIT_COUNT
	.align		4
        /*001c*/ 	.byte	0x02, 0x4a
	.zero		1
	.zero		1


	//----- nvinfo : EIATTR_SYSCALL_OFFSETS
	.align		4
        /*0020*/ 	.byte	0x04, 0x46
        /*0022*/ 	.short	(.L_12 - .L_11)


	//   ....[0]....
.L_11:
        /*0024*/ 	.word	0x00000080


	//----- nvinfo : EIATTR_EXIT_INSTR_OFFSETS
	.align		4
.L_12:
        /*0028*/ 	.byte	0x04, 0x1c
        /*002a*/ 	.short	(.L_14 - .L_13)


	//   ....[0]....
.L_13:
        /*002c*/ 	.word	0x00000090


	//----- nvinfo : EIATTR_SW_WAR
	.align		4
.L_14:
        /*0030*/ 	.byte	0x04, 0x36
        /*0032*/ 	.short	(.L_16 - .L_15)
.L_15:
        /*0034*/ 	.word	0x00000008
.L_16:


//--------------------- .nv.callgraph             --------------------------
	.section	.nv.callgraph,"",@"SHT_CUDA_CALLGRAPH"
	.align	4
	.sectionentsize	8
	.align		4
        /*0000*/ 	.word	0x00000000
	.align		4
        /*0004*/ 	.word	0xffffffff
	.align		4
        /*0008*/ 	.word	index@(_Z6ciallov)
	.align		4
        /*000c*/ 	.word	index@(vprintf)
	.align		4
        /*0010*/ 	.word	0x00000000
	.align		4
        /*0014*/ 	.word	0xfffffffe
	.align		4
        /*0018*/ 	.word	0x00000000
	.align		4
        /*001c*/ 	.word	0xfffffffd
	.align		4
        /*0020*/ 	.word	0x00000000
	.align		4
        /*0024*/ 	.word	0xfffffffc


//--------------------- .nv.constant4             --------------------------
	.section	.nv.constant4,"a",@progbits
	.align	8
	.align		8
.nv.constant4:
        /*0000*/ 	.dword	vprintf
	.align		8
        /*0008*/ 	.dword	$str


//--------------------- .text._Z6ciallov          --------------------------
	.section	.text._Z6ciallov,"ax",@progbits
	.align	128
        .global         _Z6ciallov
        .type           _Z6ciallov,@function
        .size           _Z6ciallov,(.L_x_2 - _Z6ciallov)
        .other          _Z6ciallov,@"STO_CUDA_ENTRY STV_DEFAULT"
_Z6ciallov:
.text._Z6ciallov:
[----:B------:R-:W0:Y:S01]  /*0000*/  LDC R1, c[0x0][0x37c] ;  /* 0x0000df00ff017b82 */ /* 0x000e220000000800 */
[----:B------:R-:W-:Y:S01]  /*0010*/  MOV R0, 0x0 ;  /* 0x0000000000007802 */ /* 0x000fe20000000f00 */
[----:B------:R-:W1:Y:S01]  /*0020*/  LDCU.64 UR4, c[0x4][0x8] ;  /* 0x01000100ff0477ac */ /* 0x000e620008000a00 */
[----:B------:R-:W-:-:S05]  /*0030*/  CS2R R6, SRZ ;  /* 0x0000000000067805 */ /* 0x000fca000001ff00 */
[----:B------:R2:W3:Y:S01]  /*0040*/  LDC.64 R2, c[0x4][R0] ;  /* 0x0100000000027b82 */ /* 0x0004e20000000a00 */
[----:B-1----:R-:W-:Y:S02]  /*0050*/  IMAD.U32 R4, RZ, RZ, UR4 ;  /* 0x00000004ff047e24 */ /* 0x002fe4000f8e00ff */
[----:B--2---:R-:W-:-:S07]  /*0060*/  IMAD.U32 R5, RZ, RZ, UR5 ;  /* 0x00000005ff057e24 */ /* 0x004fce000f8e00ff */
[----:B------:R-:W-:-:S07]  /*0070*/  LEPC R20, `(.L_x_0) ;  /* 0x000000001014794e */ /* 0x000fce0000000000 */
[----:B0--3--:R-:W-:Y:S05]  /*0080*/  CALL.ABS.NOINC R2 ;  /* 0x0000000002007343 */ /* 0x009fea0003c00000 */
.L_x_0:
[----:B------:R-:W-:Y:S05]  /*0090*/  EXIT ;  /* 0x000000000000794d */ /* 0x000fea0003800000 */
.L_x_1:
[----:B------:R-:W-:-:S00]  /*00a0*/  BRA `(.L_x_1) ;  /* 0xfffffffc00fc7947 */ /* 0x000fc0000383ffff */
[----:B------:R-:W-:-:S00]  /*00b0*/  NOP ;  /* 0x0000000000007918 */ /* 0x000fc00000000000 */
        /* <DEDUP_REMOVED lines=12> */
.L_x_2:


//--------------------- .nv.global.init           --------------------------
	.section	.nv.global.init,"aw",@progbits
.nv.global.init:
	.type		$str,@object
	.size		$str,(.L_0 - $str)
$str:
        /*0000*/ 	.byte	0x43, 0x69, 0x61, 0x6c, 0x6c, 0x6f, 0x7e, 0x20, 0x43, 0x55, 0x44, 0x41, 0x7e, 0x20, 0x40, 0x64
        /*0010*/ 	.byte	0x6f, 0x73, 0x63, 0x6f, 0x6e, 0x69, 0x6f, 0x2c, 0x20, 0x32, 0x30, 0x32, 0x34, 0x30, 0x34, 0x31
        /*0020*/ 	.byte	0x38, 0x0a, 0x00
.L_0:


//--------------------- .nv.shared.reserved.0     --------------------------
	.section	.nv.shared.reserved.0,"aw",@nobits
	.weak		__nv_reservedSMEM_offset_0_alias
	.size		__nv_reservedSMEM_offset_0_alias, 0, 64
	.other		__nv_reservedSMEM_offset_0_alias,@"STO_CUDA_RESERVED_SHARED STV_DEFAULT"
__nv_reservedSMEM_offset_0_alias:
	.zero		0
	.zero		64


//--------------------- .nv.constant0._Z6ciallov  --------------------------
	.section	.nv.constant0._Z6ciallov,"a",@progbits
	.sectionflags	@""
	.align	4
.nv.constant0._Z6ciallov:
	.zero		896


//--------------------- SYMBOLS --------------------------

	.type		.nv.reservedSmem.offset0,@object
	.size		.nv.reservedSmem.offset0,0x4
	.type		vprintf,@function
